	.headerflags	@"EF_CUDA_TEXMODE_UNIFIED EF_CUDA_64BIT_ADDRESS EF_CUDA_ACCELERATORS EF_CUDA_SM90 EF_CUDA_VIRTUAL_SM(EF_CUDA_SM90)"
	.elftype	@"ET_EXEC"


//--------------------- .nv.info                  --------------------------
	.section	.nv.info,"",@"SHT_CUDA_INFO"
	.align	4


	//----- nvinfo : EIATTR_REGCOUNT
	.align		4
        /*0000*/ 	.byte	0x04, 0x2f
        /*0002*/ 	.short	(.L_3 - .L_2)
	.align		4
.L_2:
        /*0004*/ 	.word	index@(triton_poi_fused__native_batch_norm_legit_no_training_convolution_relu_78)
        /*0008*/ 	.word	0x00000013


	//----- nvinfo : EIATTR_MIN_STACK_SIZE
	.align		4
.L_3:
        /*000c*/ 	.byte	0x04, 0x12
        /*000e*/ 	.short	(.L_5 - .L_4)
	.align		4
.L_4:
        /*0010*/ 	.word	index@(triton_poi_fused__native_batch_norm_legit_no_training_convolution_relu_78)
        /*0014*/ 	.word	0x00000000


	//----- nvinfo : EIATTR_FRAME_SIZE
	.align		4
.L_5:
        /*0018*/ 	.byte	0x04, 0x11
        /*001a*/ 	.short	(.L_7 - .L_6)
	.align		4
.L_6:
        /*001c*/ 	.word	index@(triton_poi_fused__native_batch_norm_legit_no_training_convolution_relu_78)
        /*0020*/ 	.word	0x00000000


	//----- nvinfo : EIATTR_MIN_STACK_SIZE
	.align		4
.L_7:
        /*0024*/ 	.byte	0x04, 0x12
        /*0026*/ 	.short	(.L_9 - .L_8)
	.align		4
.L_8:
        /*0028*/ 	.word	index@(triton_poi_fused__native_batch_norm_legit_no_training_convolution_relu_78)
        /*002c*/ 	.word	0x00000000
.L_9:


//--------------------- .nv.info.triton_poi_fused__native_batch_norm_legit_no_training_convolution_relu_78 --------------------------
	.section	.nv.info.triton_poi_fused__native_batch_norm_legit_no_training_convolution_relu_78,"",@"SHT_CUDA_INFO"
	.sectionflags	@""
	.align	4


	//----- nvinfo : EIATTR_CUDA_API_VERSION
	.align		4
        /*0000*/ 	.byte	0x04, 0x37
        /*0002*/ 	.short	(.L_11 - .L_10)
.L_10:
        /*0004*/ 	.word	0x0000007c


	//----- nvinfo : EIATTR_KPARAM_INFO
	.align		4
.L_11:
        /*0008*/ 	.byte	0x04, 0x17
        /*000a*/ 	.short	(.L_13 - .L_12)
.L_12:
        /*000c*/ 	.word	0x00000000
        /*0010*/ 	.short	0x0007
        /*0012*/ 	.short	0x0038
        /*0014*/ 	.byte	0x00, 0xf0, 0x11, 0x00


	//----- nvinfo : EIATTR_KPARAM_INFO
	.align		4
.L_13:
        /*0018*/ 	.byte	0x04, 0x17
        /*001a*/ 	.short	(.L_15 - .L_14)
.L_14:
        /*001c*/ 	.word	0x00000000
        /*0020*/ 	.short	0x0006
        /*0022*/ 	.short	0x0030
        /*0024*/ 	.byte	0x00, 0xf4, 0x21, 0x00


	//----- nvinfo : EIATTR_KPARAM_INFO
	.align		4
.L_15:
        /*0028*/ 	.byte	0x04, 0x17
        /*002a*/ 	.short	(.L_17 - .L_16)
.L_16:
        /*002c*/ 	.word	0x00000000
        /*0030*/ 	.short	0x0005
        /*0032*/ 	.short	0x0028
        /*0034*/ 	.byte	0x00, 0xf4, 0x21, 0x00


	//----- nvinfo : EIATTR_KPARAM_INFO
	.align		4
.L_17:
        /*0038*/ 	.byte	0x04, 0x17
        /*003a*/ 	.short	(.L_19 - .L_18)
.L_18:
        /*003c*/ 	.word	0x00000000
        /*0040*/ 	.short	0x0004
        /*0042*/ 	.short	0x0020
        /*0044*/ 	.byte	0x00, 0xf4, 0x21, 0x00


	//----- nvinfo : EIATTR_KPARAM_INFO
	.align		4
.L_19:
        /*0048*/ 	.byte	0x04, 0x17
        /*004a*/ 	.short	(.L_21 - .L_20)
.L_20:
        /*004c*/ 	.word	0x00000000
        /*0050*/ 	.short	0x0003
        /*0052*/ 	.short	0x0018
        /*0054*/ 	.byte	0x00, 0xf4, 0x21, 0x00


	//----- nvinfo : EIATTR_KPARAM_INFO
	.align		4
.L_21:
        /*0058*/ 	.byte	0x04, 0x17
        /*005a*/ 	.short	(.L_23 - .L_22)
.L_22:
        /*005c*/ 	.word	0x00000000
        /*0060*/ 	.short	0x0002
        /*0062*/ 	.short	0x0010
        /*0064*/ 	.byte	0x00, 0xf4, 0x21, 0x00


	//----- nvinfo : EIATTR_KPARAM_INFO
	.align		4
.L_23:
        /*0068*/ 	.byte	0x04, 0x17
        /*006a*/ 	.short	(.L_25 - .L_24)
.L_24:
        /*006c*/ 	.word	0x00000000
        /*0070*/ 	.short	0x0001
        /*0072*/ 	.short	0x0008
        /*0074*/ 	.byte	0x00, 0xf4, 0x21, 0x00


	//----- nvinfo : EIATTR_KPARAM_INFO
	.align		4
.L_25:
        /*0078*/ 	.byte	0x04, 0x17
        /*007a*/ 	.short	(.L_27 - .L_26)
.L_26:
        /*007c*/ 	.word	0x00000000
        /*0080*/ 	.short	0x0000
        /*0082*/ 	.short	0x0000
        /*0084*/ 	.byte	0x00, 0xf4, 0x21, 0x00


	//----- nvinfo : EIATTR_SPARSE_MMA_MASK
	.align		4
.L_27:
        /*0088*/ 	.byte	0x03, 0x50
        /*008a*/ 	.short	0x0000


	//----- nvinfo : EIATTR_MAXREG_COUNT
	.align		4
        /*008c*/ 	.byte	0x03, 0x1b
        /*008e*/ 	.short	0x00ff


	//----- nvinfo : EIATTR_EXIT_INSTR_OFFSETS
	.align		4
        /*0090*/ 	.byte	0x04, 0x1c
        /*0092*/ 	.short	(.L_29 - .L_28)


	//   ....[0]....
.L_28:
        /*0094*/ 	.word	0x00000350


	//----- nvinfo : EIATTR_REQNTID
	.align		4
.L_29:
        /*0098*/ 	.byte	0x04, 0x10
        /*009a*/ 	.short	(.L_31 - .L_30)
.L_30:
        /*009c*/ 	.word	0x00000080
        /*00a0*/ 	.word	0x00000001
        /*00a4*/ 	.word	0x00000001


	//----- nvinfo : EIATTR_CBANK_PARAM_SIZE
	.align		4
.L_31:
        /*00a8*/ 	.byte	0x03, 0x19
        /*00aa*/ 	.short	0x003c


	//----- nvinfo : EIATTR_PARAM_CBANK
	.align		4
        /*00ac*/ 	.byte	0x04, 0x0a
        /*00ae*/ 	.short	(.L_33 - .L_32)
	.align		4
.L_32:
        /*00b0*/ 	.word	index@(.nv.constant0.triton_poi_fused__native_batch_norm_legit_no_training_convolution_relu_78)
        /*00b4*/ 	.short	0x0210
        /*00b6*/ 	.short	0x003c


	//----- nvinfo : EIATTR_SW_WAR
	.align		4
.L_33:
        /*00b8*/ 	.byte	0x04, 0x36
        /*00ba*/ 	.short	(.L_35 - .L_34)
.L_34:
        /*00bc*/ 	.word	0x00000008
.L_35:


//--------------------- .nv.callgraph             --------------------------
	.section	.nv.callgraph,"",@"SHT_CUDA_CALLGRAPH"
	.align	4
	.sectionentsize	8
	.align		4
        /*0000*/ 	.word	0x00000000
	.align		4
        /*0004*/ 	.word	0xffffffff
	.align		4
        /*0008*/ 	.word	0x00000000
	.align		4
        /*000c*/ 	.word	0xfffffffe
	.align		4
        /*0010*/ 	.word	0x00000000
	.align		4
        /*0014*/ 	.word	0xfffffffd
	.align		4
        /*0018*/ 	.word	0x00000000
	.align		4
        /*001c*/ 	.word	0xfffffffc


//--------------------- .nv.constant4             --------------------------
	.section	.nv.constant4,"a",@progbits
	.align	8
	.align		8
.nv.constant4:
        /*0000*/ 	.dword	_$_str
	.align		8
        /*0008*/ 	.dword	_$_str_$_2


//--------------------- .text.triton_poi_fused__native_batch_norm_legit_no_training_convolution_relu_78 --------------------------
	.section	.text.triton_poi_fused__native_batch_norm_legit_no_training_convolution_relu_78,"ax",@progbits
	.align	128
        .global         triton_poi_fused__native_batch_norm_legit_no_training_convolution_relu_78
        .type           triton_poi_fused__native_batch_norm_legit_no_training_convolution_relu_78,@function
        .size           triton_poi_fused__native_batch_norm_legit_no_training_convolution_relu_78,(.L_x_1 - triton_poi_fused__native_batch_norm_legit_no_training_convolution_relu_78)
        .other          triton_poi_fused__native_batch_norm_legit_no_training_convolution_relu_78,@"STO_CUDA_ENTRY STV_DEFAULT"
triton_poi_fused__native_batch_norm_legit_no_training_convolution_relu_78:
.text.triton_poi_fused__native_batch_norm_legit_no_training_convolution_relu_78:
[----:B------:R-:W-:Y:S01]  /*0000*/  LDC R1, c[0x0][0x28] ;  /* 0x00000a00ff017b82 */ /* 0x000fe20000000800 */
[----:B------:R-:W1:Y:S07]  /*0010*/  S2R R0, SR_TID.X ;  /* 0x0000000000007919 */ /* 0x000e6e0000002100 */
[----:B------:R-:W2:Y:S01]  /*0020*/  LDC.64 R10, c[0x0][0x228] ;  /* 0x00008a00ff0a7b82 */ /* 0x000ea20000000a00 */
[----:B------:R-:W-:Y:S01]  /*0030*/  ULDC.64 UR4, c[0x0][0x208] ;  /* 0x0000820000047ab9 */ /* 0x000fe20000000a00 */
[----:B------:R-:W3:Y:S06]  /*0040*/  S2R R3, SR_CTAID.X ;  /* 0x0000000000037919 */ /* 0x000eec0000002500 */
[----:B------:R-:W4:Y:S08]  /*0050*/  LDC.64 R6, c[0x0][0x218] ;  /* 0x00008600ff067b82 */ /* 0x000f300000000a00 */
[----:B------:R-:W5:Y:S08]  /*0060*/  LDC.64 R8, c[0x0][0x220] ;  /* 0x00008800ff087b82 */ /* 0x000f700000000a00 */
[----:B------:R-:W5:Y:S01]  /*0070*/  LDC.64 R12, c[0x0][0x230] ;  /* 0x00008c00ff0c7b82 */ /* 0x000f620000000a00 */
[----:B-1----:R-:W-:-:S07]  /*0080*/  LOP3.LUT R0, R0, 0x7f, RZ, 0xc0, !PT ;  /* 0x0000007f00007812 */ /* 0x002fce00078ec0ff */
[----:B------:R-:W1:Y:S01]  /*0090*/  LDC.64 R4, c[0x0][0x238] ;  /* 0x00008e00ff047b82 */ /* 0x000e620000000a00 */
[----:B---3--:R-:W-:Y:S02]  /*00a0*/  SHF.R.S32.HI R2, RZ, 0x18, R3 ;  /* 0x00000018ff027819 */ /* 0x008fe40000011403 */
[----:B------:R-:W-:Y:S02]  /*00b0*/  LEA R0, R3, R0, 0x7 ;  /* 0x0000000003007211 */ /* 0x000fe400078e38ff */
[----:B------:R-:W-:-:S04]  /*00c0*/  SGXT R3, R2, 0x1 ;  /* 0x000000010203781a */ /* 0x000fc80000000200 */
[----:B------:R-:W-:-:S04]  /*00d0*/  LEA.HI R3, R3, R0, RZ, 0x2 ;  /* 0x0000000003037211 */ /* 0x000fc800078f10ff */
[--C-:B------:R-:W-:Y:S02]  /*00e0*/  SHF.R.S32.HI R2, RZ, 0x2, R3.reuse ;  /* 0x00000002ff027819 */ /* 0x100fe40000011403 */
[----:B------:R-:W-:-:S04]  /*00f0*/  SHF.R.S32.HI R3, RZ, 0x1f, R3 ;  /* 0x0000001fff037819 */ /* 0x000fc80000011403 */
[----:B------:R-:W-:-:S04]  /*0100*/  LEA.HI R3, R3, R2, RZ, 0x8 ;  /* 0x0000000203037211 */ /* 0x000fc800078f40ff */
[----:B------:R-:W-:-:S04]  /*0110*/  LOP3.LUT R3, R3, 0xffffff00, RZ, 0xc0, !PT ;  /* 0xffffff0003037812 */ /* 0x000fc800078ec0ff */
[----:B------:R-:W-:Y:S02]  /*0120*/  IADD3 R15, R2, -R3, RZ ;  /* 0x80000003020f7210 */ /* 0x000fe40007ffe0ff */
[----:B------:R-:W3:Y:S03]  /*0130*/  LDC.64 R2, c[0x0][0x210] ;  /* 0x00008400ff027b82 */ /* 0x000ee60000000a00 */
[----:B--2---:R-:W-:-:S05]  /*0140*/  IMAD.WIDE R10, R15, 0x4, R10 ;  /* 0x000000040f0a7825 */ /* 0x004fca00078e020a */
[----:B------:R2:W2:Y:S01]  /*0150*/  LDG.E.EL R16, desc[UR4][R10.64] ;  /* 0x000000040a107981 */ /* 0x0004a2000c2e1900 */
[----:B----4-:R-:W-:-:S04]  /*0160*/  IMAD.WIDE R6, R15, 0x4, R6 ;  /* 0x000000040f067825 */ /* 0x010fc800078e0206 */
[C---:B-----5:R-:W-:Y:S02]  /*0170*/  IMAD.WIDE R8, R15.reuse, 0x4, R8 ;  /* 0x000000040f087825 */ /* 0x060fe400078e0208 */
[----:B------:R4:W5:Y:S02]  /*0180*/  LDG.E.EL R7, desc[UR4][R6.64] ;  /* 0x0000000406077981 */ /* 0x000964000c2e1900 */
[----:B---3--:R-:W-:Y:S02]  /*0190*/  IMAD.WIDE R2, R0, 0x4, R2 ;  /* 0x0000000400027825 */ /* 0x008fe400078e0202 */
[----:B------:R-:W3:Y:S04]  /*01a0*/  LDG.E.EL R8, desc[UR4][R8.64] ;  /* 0x0000000408087981 */ /* 0x000ee8000c2e1900 */
[----:B------:R-:W5:Y:S01]  /*01b0*/  LDG.E R14, desc[UR4][R2.64] ;  /* 0x00000004020e7981 */ /* 0x000f62000c1e1900 */
[----:B0-2---:R-:W-:-:S04]  /*01c0*/  IMAD.WIDE R10, R15, 0x4, R12 ;  /* 0x000000040f0a7825 */ /* 0x005fc800078e020c */
[----:B-1----:R-:W-:Y:S02]  /*01d0*/  IMAD.WIDE R12, R15, 0x4, R4 ;  /* 0x000000040f0c7825 */ /* 0x002fe400078e0204 */
[----:B------:R-:W2:Y:S01]  /*01e0*/  LDG.E.EL R10, desc[UR4][R10.64] ;  /* 0x000000040a0a7981 */ /* 0x000ea2000c2e1900 */
[----:B----4-:R-:W-:Y:S01]  /*01f0*/  HFMA2.MMA R6, -RZ, RZ, 1.625, 0 ;  /* 0x3e800000ff067435 */ /* 0x010fe200000001ff */
[----:B------:R-:W0:Y:S02]  /*0200*/  LDC.64 R4, c[0x0][0x240] ;  /* 0x00009000ff047b82 */ /* 0x000e240000000a00 */
[----:B------:R-:W2:Y:S01]  /*0210*/  LDG.E.EL R13, desc[UR4][R12.64] ;  /* 0x000000040c0d7981 */ /* 0x000ea2000c2e1900 */
[----:B0-----:R-:W-:-:S04]  /*0220*/  IMAD.WIDE R4, R0, 0x4, R4 ;  /* 0x0000000400047825 */ /* 0x001fc800078e0204 */
[----:B------:R-:W-:-:S04]  /*0230*/  FADD R16, R16, 9.9999997473787516356e-06 ;  /* 0x3727c5ac10107421 */ /* 0x000fc80000000000 */
[----:B------:R-:W0:Y:S02]  /*0240*/  MUFU.SQRT R15, R16 ;  /* 0x00000010000f7308 */ /* 0x000e240000002000 */
[C---:B0-----:R-:W-:Y:S02]  /*0250*/  FSETP.GT.AND P0, PT, R15.reuse, 8.50705917302346158658e+37, PT ;  /* 0x7e8000000f00780b */ /* 0x041fe40003f04000 */
[----:B------:R-:W-:-:S11]  /*0260*/  FSETP.GEU.AND P1, PT, R15, 1.175494350822287508e-38, PT ;  /* 0x008000000f00780b */ /* 0x000fd60003f2e000 */
[----:B------:R-:W-:-:S04]  /*0270*/  @P0 FMUL R15, R15, 0.25 ;  /* 0x3e8000000f0f0820 */ /* 0x000fc80000400000 */
[----:B------:R-:W-:-:S06]  /*0280*/  @!P1 FMUL R15, R15, 16777216 ;  /* 0x4b8000000f0f9820 */ /* 0x000fcc0000400000 */
[----:B------:R-:W0:Y:S01]  /*0290*/  MUFU.RCP R15, R15 ;  /* 0x0000000f000f7308 */ /* 0x000e220000001000 */
[----:B------:R-:W-:Y:S01]  /*02a0*/  FSEL R6, R6, 1, P0 ;  /* 0x3f80000006067808 */ /* 0x000fe20000000000 */
[----:B-----5:R-:W-:-:S04]  /*02b0*/  FADD R7, R14, R7 ;  /* 0x000000070e077221 */ /* 0x020fc80000000000 */
[----:B------:R-:W-:Y:S01]  /*02c0*/  @!P1 FMUL R6, R6, 16777216 ;  /* 0x4b80000006069820 */ /* 0x000fe20000400000 */
[----:B---3--:R-:W-:-:S03]  /*02d0*/  FADD R8, -R8, R7 ;  /* 0x0000000708087221 */ /* 0x008fc60000000100 */
[----:B0-----:R-:W-:-:S04]  /*02e0*/  FMUL R9, R15, R6 ;  /* 0x000000060f097220 */ /* 0x001fc80000400000 */
[----:B------:R-:W-:-:S04]  /*02f0*/  FMUL R8, R8, R9 ;  /* 0x0000000908087220 */ /* 0x000fc80000400000 */
[----:B--2---:R-:W-:-:S05]  /*0300*/  FFMA R8, R10, R8, R13 ;  /* 0x000000080a087223 */ /* 0x004fca000000000d */
[----:B------:R-:W-:-:S04]  /*0310*/  FSETP.GEU.AND P0, PT, R8, RZ, PT ;  /* 0x000000ff0800720b */ /* 0x000fc80003f0e000 */
[----:B------:R-:W-:Y:S01]  /*0320*/  FSEL R9, R8, RZ, P0 ;  /* 0x000000ff08097208 */ /* 0x000fe20000000000 */
[----:B------:R-:W-:Y:S04]  /*0330*/  STG.E desc[UR4][R2.64], R7 ;  /* 0x0000000702007986 */ /* 0x000fe8000c101904 */
[----:B------:R-:W-:Y:S01]  /*0340*/  STG.E desc[UR4][R4.64], R9 ;  /* 0x0000000904007986 */ /* 0x000fe2000c101904 */
[----:B------:R-:W-:Y:S05]  /*0350*/  EXIT ;  /* 0x000000000000794d */ /* 0x000fea0003800000 */
.L_x_0:
[----:B------:R-:W-:-:S00]  /*0360*/  BRA `(.L_x_0) ;  /* 0xfffffffc00fc7947 */ /* 0x000fc0000383ffff */
[----:B------:R-:W-:-:S00]  /*0370*/  NOP ;  /* 0x0000000000007918 */ /* 0x000fc00000000000 */
        /* <DEDUP_REMOVED lines=8> */
.L_x_1:


//--------------------- .nv.global.init           --------------------------
	.section	.nv.global.init,"aw",@progbits
.nv.global.init:
	.type		_$_str,@object
	.size		_$_str,(_$_str_$_2 - _$_str)
_$_str:
        /*0000*/ 	.byte	0x5f, 0x5f, 0x43, 0x55, 0x44, 0x41, 0x5f, 0x46, 0x54, 0x5a, 0x00
	.type		_$_str_$_2,@object
	.size		_$_str_$_2,(.L_1 - _$_str_$_2)
_$_str_$_2:
        /*000b*/ 	.byte	0x5f, 0x5f, 0x43, 0x55, 0x44, 0x41, 0x5f, 0x50, 0x52, 0x45, 0x43, 0x5f, 0x53, 0x51, 0x52, 0x54
        /*001b*/ 	.byte	0x00
.L_1:


//--------------------- .nv.constant0.triton_poi_fused__native_batch_norm_legit_no_training_convolution_relu_78 --------------------------
	.section	.nv.constant0.triton_poi_fused__native_batch_norm_legit_no_training_convolution_relu_78,"a",@progbits
	.sectionflags	@""
	.align	4
.nv.constant0.triton_poi_fused__native_batch_norm_legit_no_training_convolution_relu_78:
	.zero		588
